//
// Generated by NVIDIA NVVM Compiler
//
// Compiler Build ID: CL-36424714
// Cuda compilation tools, release 13.0, V13.0.88
// Based on NVVM 20.0.0
//

.version 9.0
.target sm_100
.address_size 64

	// .globl	_Z8enumsortPi

.visible .entry _Z8enumsortPi(
	.param .u64 .ptr .align 1 _Z8enumsortPi_param_0
)
{
	.reg .pred 	%p<17>;
	.reg .b32 	%r<11>;
	.reg .b64 	%rd<46>;

	ld.param.u64 	%rd25, [_Z8enumsortPi_param_0];
	cvta.to.global.u64 	%rd1, %rd25;
	mov.u32 	%r1, %tid.x;
	mul.wide.u32 	%rd26, %r1, 4;
	add.s64 	%rd27, %rd1, %rd26;
	setp.eq.s32 	%p1, %r1, 0;
	ld.global.u32 	%r2, [%rd27];
	mov.b64 	%rd38, 0;
	@%p1 bra 	$L__BB0_2;
	ld.global.u32 	%r3, [%rd1];
	setp.gt.s32 	%p2, %r2, %r3;
	selp.u64 	%rd38, 1, 0, %p2;
$L__BB0_2:
	setp.eq.s32 	%p3, %r1, 1;
	mov.b64 	%rd39, 0;
	@%p3 bra 	$L__BB0_4;
	ld.global.u32 	%r4, [%rd1+4];
	setp.gt.s32 	%p4, %r2, %r4;
	selp.u64 	%rd39, 1, 0, %p4;
$L__BB0_4:
	add.s64 	%rd6, %rd39, %rd38;
	setp.eq.s32 	%p5, %r1, 2;
	mov.b64 	%rd40, 0;
	@%p5 bra 	$L__BB0_6;
	ld.global.u32 	%r5, [%rd1+8];
	setp.gt.s32 	%p6, %r2, %r5;
	selp.u64 	%rd40, 1, 0, %p6;
$L__BB0_6:
	add.s64 	%rd9, %rd40, %rd6;
	setp.eq.s32 	%p7, %r1, 3;
	mov.b64 	%rd41, 0;
	@%p7 bra 	$L__BB0_8;
	ld.global.u32 	%r6, [%rd1+12];
	setp.gt.s32 	%p8, %r2, %r6;
	selp.u64 	%rd41, 1, 0, %p8;
$L__BB0_8:
	add.s64 	%rd12, %rd41, %rd9;
	setp.eq.s32 	%p9, %r1, 4;
	mov.b64 	%rd42, 0;
	@%p9 bra 	$L__BB0_10;
	ld.global.u32 	%r7, [%rd1+16];
	setp.gt.s32 	%p10, %r2, %r7;
	selp.u64 	%rd42, 1, 0, %p10;
$L__BB0_10:
	add.s64 	%rd15, %rd42, %rd12;
	setp.eq.s32 	%p11, %r1, 5;
	mov.b64 	%rd43, 0;
	@%p11 bra 	$L__BB0_12;
	ld.global.u32 	%r8, [%rd1+20];
	setp.gt.s32 	%p12, %r2, %r8;
	selp.u64 	%rd43, 1, 0, %p12;
$L__BB0_12:
	add.s64 	%rd18, %rd43, %rd15;
	setp.eq.s32 	%p13, %r1, 6;
	mov.b64 	%rd44, 0;
	@%p13 bra 	$L__BB0_14;
	ld.global.u32 	%r9, [%rd1+24];
	setp.gt.s32 	%p14, %r2, %r9;
	selp.u64 	%rd44, 1, 0, %p14;
$L__BB0_14:
	add.s64 	%rd21, %rd44, %rd18;
	setp.eq.s32 	%p15, %r1, 7;
	mov.b64 	%rd45, 0;
	@%p15 bra 	$L__BB0_16;
	ld.global.u32 	%r10, [%rd1+28];
	setp.gt.s32 	%p16, %r2, %r10;
	selp.u64 	%rd45, 1, 0, %p16;
$L__BB0_16:
	add.s64 	%rd35, %rd45, %rd21;
	bar.sync 	0;
	shl.b64 	%rd36, %rd35, 2;
	add.s64 	%rd37, %rd1, %rd36;
	st.global.u32 	[%rd37], %r2;
	ret;

}


// ===== COMPILED SASS (sm_100) =====

	.target	sm_100

	.elftype	@"ET_EXEC"


//--------------------- .note.nv.tkinfo           --------------------------
	.section	.note.nv.tkinfo,"",@"SHT_NOTE"
	.sectionflags	@"SHF_NOTE_NV_TKINFO"
	.tkinfo
        /*0018*/ 	.word	0x00000002
        /*0030*/ 	.string	""
        /*0030*/ 	.string	"ptxas"
        /*0030*/ 	.string	"Cuda compilation tools, release 13.0, V13.0.88"
        /*0030*/ 	.string	"Build cuda_13.0.r13.0/compiler.36424714_0"
        /*0030*/ 	.string	"-arch sm_100 -m 64 "



//--------------------- .note.nv.cuinfo           --------------------------
	.section	.note.nv.cuinfo,"",@"SHT_NOTE"
	.sectionflags	@"SHF_NOTE_NV_CUINFO"
        /*0018*/ 	.short	0x0002
        /*001a*/ 	.short	0x0064
        /*001c*/ 	.short	0x0082
	.zero		2


//--------------------- .nv.info                  --------------------------
	.section	.nv.info,"",@"SHT_CUDA_INFO"
	.align	4


	//----- nvinfo : EIATTR_REGCOUNT
	.align		4
        /*0000*/ 	.byte	0x04, 0x2f
        /*0002*/ 	.short	(.L_1 - .L_0)
	.align		4
.L_0:
        /*0004*/ 	.word	index@(_Z8enumsortPi)
        /*0008*/ 	.word	0x00000013


	//----- nvinfo : EIATTR_FRAME_SIZE
	.align		4
.L_1:
        /*000c*/ 	.byte	0x04, 0x11
        /*000e*/ 	.short	(.L_3 - .L_2)
	.align		4
.L_2:
        /*0010*/ 	.word	index@(_Z8enumsortPi)
        /*0014*/ 	.word	0x00000000


	//----- nvinfo : EIATTR_MIN_STACK_SIZE
	.align		4
.L_3:
        /*0018*/ 	.byte	0x04, 0x12
        /*001a*/ 	.short	(.L_5 - .L_4)
	.align		4
.L_4:
        /*001c*/ 	.word	index@(_Z8enumsortPi)
        /*0020*/ 	.word	0x00000000
.L_5:


//--------------------- .nv.compat                --------------------------
	.section	.nv.compat,"",@"SHT_CUDA_COMPAT_INFO"
	.align	4
        /*0000*/ 	.byte	0x02, 0x09, 0x00, 0x00, 0x02, 0x02, 0x01, 0x00, 0x02, 0x05, 0x05, 0x00, 0x03, 0x07, 0x01, 0x01
        /*0010*/ 	.byte	0x02, 0x03, 0x00, 0x00, 0x02, 0x06, 0x01, 0x00, 0x04, 0x0b, 0x08, 0x00, 0x09, 0x00, 0x00, 0x00
        /*0020*/ 	.byte	0x00, 0x00, 0x00, 0x00


//--------------------- .nv.info._Z8enumsortPi    --------------------------
	.section	.nv.info._Z8enumsortPi,"",@"SHT_CUDA_INFO"
	.sectionflags	@""
	.align	4


	//----- nvinfo : EIATTR_CUDA_API_VERSION
	.align		4
        /*0000*/ 	.byte	0x04, 0x37
        /*0002*/ 	.short	(.L_7 - .L_6)
.L_6:
        /*0004*/ 	.word	0x00000082


	//----- nvinfo : EIATTR_KPARAM_INFO
	.align		4
.L_7:
        /*0008*/ 	.byte	0x04, 0x17
        /*000a*/ 	.short	(.L_9 - .L_8)
.L_8:
        /*000c*/ 	.word	0x00000000
        /*0010*/ 	.short	0x0000
        /*0012*/ 	.short	0x0000
        /*0014*/ 	.byte	0x00, 0xf5, 0x21, 0x00


	//----- nvinfo : EIATTR_SPARSE_MMA_MASK
	.align		4
.L_9:
        /*0018*/ 	.byte	0x03, 0x50
        /*001a*/ 	.short	0x0000


	//----- nvinfo : EIATTR_MAXREG_COUNT
	.align		4
        /*001c*/ 	.byte	0x03, 0x1b
        /*001e*/ 	.short	0x00ff


	//----- nvinfo : EIATTR_NUM_BARRIERS
	.align		4
        /*0020*/ 	.byte	0x02, 0x4c
        /*0022*/ 	.byte	0x01
	.zero		1


	//----- nvinfo : EIATTR_MERCURY_ISA_VERSION
	.align		4
        /*0024*/ 	.byte	0x03, 0x5f
        /*0026*/ 	.short	0x0101


	//----- nvinfo : EIATTR_VRC_CTA_INIT_COUNT
	.align		4
        /*0028*/ 	.byte	0x02, 0x4a
	.zero		1
	.zero		1


	//----- nvinfo : EIATTR_EXIT_INSTR_OFFSETS
	.align		4
        /*002c*/ 	.byte	0x04, 0x1c
        /*002e*/ 	.short	(.L_11 - .L_10)


	//   ....[0]....
.L_10:
        /*0030*/ 	.word	0x00000430


	//----- nvinfo : EIATTR_CBANK_PARAM_SIZE
	.align		4
.L_11:
        /*0034*/ 	.byte	0x03, 0x19
        /*0036*/ 	.short	0x0008


	//----- nvinfo : EIATTR_PARAM_CBANK
	.align		4
        /*0038*/ 	.byte	0x04, 0x0a
        /*003a*/ 	.short	(.L_13 - .L_12)
	.align		4
.L_12:
        /*003c*/ 	.word	index@(.nv.constant0._Z8enumsortPi)
        /*0040*/ 	.short	0x0380
        /*0042*/ 	.short	0x0008


	//----- nvinfo : EIATTR_SW_WAR
	.align		4
.L_13:
        /*0044*/ 	.byte	0x04, 0x36
        /*0046*/ 	.short	(.L_15 - .L_14)
.L_14:
        /*0048*/ 	.word	0x00000008
.L_15:


//--------------------- .nv.callgraph             --------------------------
	.section	.nv.callgraph,"",@"SHT_CUDA_CALLGRAPH"
	.align	4
	.sectionentsize	8
	.align		4
        /*0000*/ 	.word	0x00000000
	.align		4
        /*0004*/ 	.word	0xffffffff
	.align		4
        /*0008*/ 	.word	0x00000000
	.align		4
        /*000c*/ 	.word	0xfffffffe
	.align		4
        /*0010*/ 	.word	0x00000000
	.align		4
        /*0014*/ 	.word	0xfffffffd
	.align		4
        /*0018*/ 	.word	0x00000000
	.align		4
        /*001c*/ 	.word	0xfffffffc


//--------------------- .text._Z8enumsortPi       --------------------------
	.section	.text._Z8enumsortPi,"ax",@progbits
	.align	128
        .global         _Z8enumsortPi
        .type           _Z8enumsortPi,@function
        .size           _Z8enumsortPi,(.L_x_1 - _Z8enumsortPi)
        .other          _Z8enumsortPi,@"STO_CUDA_ENTRY STV_DEFAULT"
_Z8enumsortPi:
.text._Z8enumsortPi:
[----:B------:R-:W-:Y:S01]  /*0000*/  LDC R1, c[0x0][0x37c] ;  /* 0x0000df00ff017b82 */ /* 0x000fe20000000800 */
[----:B------:R-:W0:Y:S07]  /*0010*/  S2R R11, SR_TID.X ;  /* 0x00000000000b7919 */ /* 0x000e2e0000002100 */
[----:B------:R-:W1:Y:S01]  /*0020*/  LDC.64 R2, c[0x0][0x380] ;  /* 0x0000e000ff027b82 */ /* 0x000e620000000a00 */
[----:B------:R-:W2:Y:S01]  /*0030*/  LDCU.64 UR6, c[0x0][0x358] ;  /* 0x00006b00ff0677ac */ /* 0x000ea20008000a00 */
[----:B------:R-:W-:Y:S01]  /*0040*/  IMAD.MOV.U32 R16, RZ, RZ, RZ ;  /* 0x000000ffff107224 */ /* 0x000fe200078e00ff */
[----:B------:R-:W-:Y:S01]  /*0050*/  CS2R R14, SRZ ;  /* 0x00000000000e7805 */ /* 0x000fe2000001ff00 */
[----:B------:R-:W-:Y:S01]  /*0060*/  UMOV UR4, URZ ;  /* 0x000000ff00047c82 */ /* 0x000fe20008000000 */
[----:B------:R-:W3:Y:S01]  /*0070*/  LDCU.64 UR8, c[0x0][0x380] ;  /* 0x00007000ff0877ac */ /* 0x000ee20008000a00 */
[C---:B0-----:R-:W-:Y:S01]  /*0080*/  ISETP.NE.AND P4, PT, R11.reuse, RZ, PT ;  /* 0x000000ff0b00720c */ /* 0x041fe20003f85270 */
[C---:B-1----:R-:W-:Y:S01]  /*0090*/  IMAD.WIDE.U32 R2, R11.reuse, 0x4, R2 ;  /* 0x000000040b027825 */ /* 0x042fe200078e0002 */
[----:B------:R-:W-:-:S04]  /*00a0*/  ISETP.NE.AND P5, PT, R11, 0x1, PT ;  /* 0x000000010b00780c */ /* 0x000fc80003fa5270 */
[----:B--2---:R0:W2:Y:S07]  /*00b0*/  LDG.E R0, desc[UR6][R2.64] ;  /* 0x0000000602007981 */ /* 0x0040ae000c1e1900 */
[----:B------:R-:W1:Y:S08]  /*00c0*/  @P4 LDC.64 R4, c[0x0][0x380] ;  /* 0x0000e000ff044b82 */ /* 0x000e700000000a00 */
[----:B------:R-:W4:Y:S01]  /*00d0*/  @P5 LDC.64 R6, c[0x0][0x380] ;  /* 0x0000e000ff065b82 */ /* 0x000f220000000a00 */
[----:B-1----:R-:W2:Y:S04]  /*00e0*/  @P4 LDG.E R5, desc[UR6][R4.64] ;  /* 0x0000000604054981 */ /* 0x002ea8000c1e1900 */
[----:B----4-:R-:W4:Y:S01]  /*00f0*/  @P5 LDG.E R7, desc[UR6][R6.64+0x4] ;  /* 0x0000040606075981 */ /* 0x010f22000c1e1900 */
[----:B------:R-:W-:-:S02]  /*0100*/  ISETP.NE.AND P0, PT, R11, 0x2, PT ;  /* 0x000000020b00780c */ /* 0x000fc40003f05270 */
[C---:B------:R-:W-:Y:S02]  /*0110*/  ISETP.NE.AND P2, PT, R11.reuse, 0x3, PT ;  /* 0x000000030b00780c */ /* 0x040fe40003f45270 */
[----:B------:R-:W-:-:S09]  /*0120*/  ISETP.NE.AND P1, PT, R11, 0x4, PT ;  /* 0x000000040b00780c */ /* 0x000fd20003f25270 */
[----:B------:R-:W1:Y:S08]  /*0130*/  @P0 LDC.64 R8, c[0x0][0x380] ;  /* 0x0000e000ff080b82 */ /* 0x000e700000000a00 */
[----:B0-----:R-:W0:Y:S01]  /*0140*/  @P2 LDC.64 R2, c[0x0][0x380] ;  /* 0x0000e000ff022b82 */ /* 0x001e220000000a00 */
[----:B-1----:R-:W5:Y:S04]  /*0150*/  @P0 LDG.E R9, desc[UR6][R8.64+0x8] ;  /* 0x0000080608090981 */ /* 0x002f68000c1e1900 */
[----:B0-----:R-:W3:Y:S01]  /*0160*/  @P2 LDG.E R3, desc[UR6][R2.64+0xc] ;  /* 0x00000c0602032981 */ /* 0x001ee2000c1e1900 */
[----:B--2---:R-:W-:-:S04]  /*0170*/  @P4 ISETP.GT.AND P3, PT, R0, R5, PT ;  /* 0x000000050000420c */ /* 0x004fc80003f64270 */
[----:B------:R-:W-:Y:S02]  /*0180*/  @P4 SEL R16, RZ, 0x1, !P3 ;  /* 0x00000001ff104807 */ /* 0x000fe40005800000 */
[C---:B------:R-:W-:Y:S02]  /*0190*/  ISETP.NE.AND P3, PT, R11.reuse, 0x5, PT ;  /* 0x000000050b00780c */ /* 0x040fe40003f65270 */
[----:B------:R-:W-:Y:S02]  /*01a0*/  ISETP.NE.AND P4, PT, R11, 0x6, PT ;  /* 0x000000060b00780c */ /* 0x000fe40003f85270 */
[----:B----4-:R-:W-:Y:S01]  /*01b0*/  @P5 ISETP.GT.AND P6, PT, R0, R7, PT ;  /* 0x000000070000520c */ /* 0x010fe20003fc4270 */
[----:B------:R-:W0:Y:S03]  /*01c0*/  @P1 LDC.64 R4, c[0x0][0x380] ;  /* 0x0000e000ff041b82 */ /* 0x000e260000000a00 */
[----:B------:R-:W-:-:S02]  /*01d0*/  @P5 SEL R15, RZ, 0x1, !P6 ;  /* 0x00000001ff0f5807 */ /* 0x000fc40007000000 */
[----:B------:R-:W-:-:S03]  /*01e0*/  ISETP.NE.AND P5, PT, R11, 0x7, PT ;  /* 0x000000070b00780c */ /* 0x000fc60003fa5270 */
[----:B------:R-:W1:Y:S08]  /*01f0*/  @P3 LDC.64 R6, c[0x0][0x380] ;  /* 0x0000e000ff063b82 */ /* 0x000e700000000a00 */
[----:B------:R-:W2:Y:S08]  /*0200*/  @P4 LDC.64 R10, c[0x0][0x380] ;  /* 0x0000e000ff0a4b82 */ /* 0x000eb00000000a00 */
[----:B------:R-:W4:Y:S01]  /*0210*/  @P5 LDC.64 R12, c[0x0][0x380] ;  /* 0x0000e000ff0c5b82 */ /* 0x000f220000000a00 */
[----:B0-----:R-:W3:Y:S04]  /*0220*/  @P1 LDG.E R5, desc[UR6][R4.64+0x10] ;  /* 0x0000100604051981 */ /* 0x001ee8000c1e1900 */
[----:B-1----:R-:W3:Y:S04]  /*0230*/  @P3 LDG.E R7, desc[UR6][R6.64+0x14] ;  /* 0x0000140606073981 */ /* 0x002ee8000c1e1900 */
[----:B--2---:R-:W2:Y:S04]  /*0240*/  @P4 LDG.E R11, desc[UR6][R10.64+0x18] ;  /* 0x000018060a0b4981 */ /* 0x004ea8000c1e1900 */
[----:B----4-:R-:W4:Y:S01]  /*0250*/  @P5 LDG.E R13, desc[UR6][R12.64+0x1c] ;  /* 0x00001c060c0d5981 */ /* 0x010f22000c1e1900 */
[----:B------:R-:W-:Y:S01]  /*0260*/  BAR.SYNC.DEFER_BLOCKING 0x0 ;  /* 0x0000000000007b1d */ /* 0x000fe20000010000 */
[----:B-----5:R-:W-:-:S04]  /*0270*/  @P0 ISETP.GT.AND P6, PT, R0, R9, PT ;  /* 0x000000090000020c */ /* 0x020fc80003fc4270 */
[----:B------:R-:W-:Y:S02]  /*0280*/  @P0 SEL R14, RZ, 0x1, !P6 ;  /* 0x00000001ff0e0807 */ /* 0x000fe40007000000 */
[----:B---3--:R-:W-:Y:S01]  /*0290*/  @P2 ISETP.GT.AND P6, PT, R0, R3, PT ;  /* 0x000000030000220c */ /* 0x008fe20003fc4270 */
[----:B------:R-:W-:Y:S01]  /*02a0*/  IMAD.MOV.U32 R9, RZ, RZ, RZ ;  /* 0x000000ffff097224 */ /* 0x000fe200078e00ff */
[----:B------:R-:W-:Y:S02]  /*02b0*/  CS2R R2, SRZ ;  /* 0x0000000000027805 */ /* 0x000fe4000001ff00 */
[----:B------:R-:W-:Y:S02]  /*02c0*/  @P2 SEL R9, RZ, 0x1, !P6 ;  /* 0x00000001ff092807 */ /* 0x000fe40007000000 */
[----:B------:R-:W-:Y:S02]  /*02d0*/  IADD3 R14, P2, P6, R14, R15, R16 ;  /* 0x0000000f0e0e7210 */ /* 0x000fe40007e5e010 */
[----:B------:R-:W-:-:S02]  /*02e0*/  @P1 ISETP.GT.AND P0, PT, R0, R5, PT ;  /* 0x000000050000120c */ /* 0x000fc40003f04270 */
[----:B------:R-:W-:Y:S02]  /*02f0*/  CS2R R4, SRZ ;  /* 0x0000000000047805 */ /* 0x000fe4000001ff00 */
[----:B------:R-:W-:-:S04]  /*0300*/  @P1 SEL R2, RZ, 0x1, !P0 ;  /* 0x00000001ff021807 */ /* 0x000fc80004000000 */
[----:B------:R-:W-:Y:S02]  /*0310*/  IADD3.X R15, PT, PT, R3, UR4, R4, P2, P6 ;  /* 0x00000004030f7c10 */ /* 0x000fe400097ec404 */
[----:B------:R-:W-:Y:S02]  /*0320*/  @P3 ISETP.GT.AND P6, PT, R0, R7, PT ;  /* 0x000000070000320c */ /* 0x000fe40003fc4270 */
[----:B------:R-:W-:Y:S01]  /*0330*/  IADD3 R9, P0, P1, R2, R9, R14 ;  /* 0x0000000902097210 */ /* 0x000fe2000791e00e */
[----:B------:R-:W-:Y:S01]  /*0340*/  IMAD.MOV.U32 R2, RZ, RZ, RZ ;  /* 0x000000ffff027224 */ /* 0x000fe200078e00ff */
[----:B--2---:R-:W-:Y:S02]  /*0350*/  @P4 ISETP.GT.AND P2, PT, R0, R11, PT ;  /* 0x0000000b0000420c */ /* 0x004fe40003f44270 */
[----:B------:R-:W-:Y:S02]  /*0360*/  @P3 SEL R5, RZ, 0x1, !P6 ;  /* 0x00000001ff053807 */ /* 0x000fe40007000000 */
[----:B------:R-:W-:-:S02]  /*0370*/  @P4 SEL R2, RZ, 0x1, !P2 ;  /* 0x00000001ff024807 */ /* 0x000fc40005000000 */
[----:B------:R-:W-:Y:S02]  /*0380*/  IADD3.X R15, PT, PT, R4, UR4, R15, P0, P1 ;  /* 0x00000004040f7c10 */ /* 0x000fe400087e240f */
[----:B----4-:R-:W-:Y:S02]  /*0390*/  @P5 ISETP.GT.AND P3, PT, R0, R13, PT ;  /* 0x0000000d0000520c */ /* 0x010fe40003f64270 */
[----:B------:R-:W-:Y:S01]  /*03a0*/  IADD3 R4, P0, P1, R2, R5, R9 ;  /* 0x0000000502047210 */ /* 0x000fe2000791e009 */
[----:B------:R-:W-:Y:S01]  /*03b0*/  IMAD.MOV.U32 R2, RZ, RZ, RZ ;  /* 0x000000ffff027224 */ /* 0x000fe200078e00ff */
[----:B------:R-:W-:-:S04]  /*03c0*/  @P5 SEL R3, RZ, 0x1, !P3 ;  /* 0x00000001ff035807 */ /* 0x000fc80005800000 */
[----:B------:R-:W-:Y:S02]  /*03d0*/  IADD3.X R2, PT, PT, R2, UR4, R15, P0, P1 ;  /* 0x0000000402027c10 */ /* 0x000fe400087e240f */
[----:B------:R-:W-:-:S04]  /*03e0*/  IADD3 R3, P0, PT, R3, R4, RZ ;  /* 0x0000000403037210 */ /* 0x000fc80007f1e0ff */
[----:B------:R-:W-:Y:S02]  /*03f0*/  IADD3.X R4, PT, PT, R2, UR4, RZ, P0, !PT ;  /* 0x0000000402047c10 */ /* 0x000fe400087fe4ff */
[----:B------:R-:W-:-:S04]  /*0400*/  LEA R2, P0, R3, UR8, 0x2 ;  /* 0x0000000803027c11 */ /* 0x000fc8000f8010ff */
[----:B------:R-:W-:-:S05]  /*0410*/  LEA.HI.X R3, R3, UR9, R4, 0x2, P0 ;  /* 0x0000000903037c11 */ /* 0x000fca00080f1404 */
[----:B------:R-:W-:Y:S01]  /*0420*/  STG.E desc[UR6][R2.64], R0 ;  /* 0x0000000002007986 */ /* 0x000fe2000c101906 */
[----:B------:R-:W-:Y:S05]  /*0430*/  EXIT ;  /* 0x000000000000794d */ /* 0x000fea0003800000 */
.L_x_0:
[----:B------:R-:W-:-:S00]  /*0440*/  BRA `(.L_x_0) ;  /* 0xfffffffc00fc7947 */ /* 0x000fc0000383ffff */
[----:B------:R-:W-:-:S00]  /*0450*/  NOP ;  /* 0x0000000000007918 */ /* 0x000fc00000000000 */
        /* <DEDUP_REMOVED lines=10> */
.L_x_1:


//--------------------- .nv.shared.reserved.0     --------------------------
	.section	.nv.shared.reserved.0,"aw",@nobits
	.weak		__nv_reservedSMEM_offset_0_alias
	.size		__nv_reservedSMEM_offset_0_alias, 0, 64
	.other		__nv_reservedSMEM_offset_0_alias,@"STO_CUDA_RESERVED_SHARED STV_DEFAULT"
__nv_reservedSMEM_offset_0_alias:
	.zero		0
	.zero		64


//--------------------- .nv.constant0._Z8enumsortPi --------------------------
	.section	.nv.constant0._Z8enumsortPi,"a",@progbits
	.sectionflags	@""
	.align	4
.nv.constant0._Z8enumsortPi:
	.zero		904


//--------------------- SYMBOLS --------------------------

	.type		.nv.reservedSmem.offset0,@object
	.size		.nv.reservedSmem.offset0,0x4
